//
// Generated by NVIDIA NVVM Compiler
//
// Compiler Build ID: CL-36424714
// Cuda compilation tools, release 13.0, V13.0.88
// Based on NVVM 20.0.0
//

.version 9.0
.target sm_100
.address_size 64

	// .globl	_Z8f_addmatPfS_S_ii

.visible .entry _Z8f_addmatPfS_S_ii(
	.param .u64 .ptr .align 1 _Z8f_addmatPfS_S_ii_param_0,
	.param .u64 .ptr .align 1 _Z8f_addmatPfS_S_ii_param_1,
	.param .u64 .ptr .align 1 _Z8f_addmatPfS_S_ii_param_2,
	.param .u32 _Z8f_addmatPfS_S_ii_param_3,
	.param .u32 _Z8f_addmatPfS_S_ii_param_4
)
{
	.reg .pred 	%p<4>;
	.reg .b32 	%r<14>;
	.reg .b32 	%f<4>;
	.reg .b64 	%rd<11>;

	ld.param.u64 	%rd1, [_Z8f_addmatPfS_S_ii_param_0];
	ld.param.u64 	%rd2, [_Z8f_addmatPfS_S_ii_param_1];
	ld.param.u64 	%rd3, [_Z8f_addmatPfS_S_ii_param_2];
	ld.param.u32 	%r2, [_Z8f_addmatPfS_S_ii_param_3];
	ld.param.u32 	%r3, [_Z8f_addmatPfS_S_ii_param_4];
	mov.u32 	%r5, %tid.x;
	mov.u32 	%r6, %ctaid.x;
	mov.u32 	%r7, %ntid.x;
	mad.lo.s32 	%r8, %r6, %r7, %r5;
	mov.u32 	%r9, %tid.y;
	mov.u32 	%r10, %ctaid.y;
	mov.u32 	%r11, %ntid.y;
	mad.lo.s32 	%r12, %r10, %r11, %r9;
	mad.lo.s32 	%r1, %r2, %r12, %r8;
	setp.ge.s32 	%p1, %r8, %r2;
	setp.ge.s32 	%p2, %r12, %r3;
	or.pred  	%p3, %p1, %p2;
	@%p3 bra 	$L__BB0_2;
	cvta.to.global.u64 	%rd4, %rd1;
	cvta.to.global.u64 	%rd5, %rd2;
	cvta.to.global.u64 	%rd6, %rd3;
	mul.wide.s32 	%rd7, %r1, 4;
	add.s64 	%rd8, %rd4, %rd7;
	ld.global.f32 	%f1, [%rd8];
	add.s64 	%rd9, %rd5, %rd7;
	ld.global.f32 	%f2, [%rd9];
	add.f32 	%f3, %f1, %f2;
	add.s64 	%rd10, %rd6, %rd7;
	st.global.f32 	[%rd10], %f3;
$L__BB0_2:
	ret;

}


// ===== COMPILED SASS (sm_100) =====

	.target	sm_100

	.elftype	@"ET_EXEC"


//--------------------- .note.nv.tkinfo           --------------------------
	.section	.note.nv.tkinfo,"",@"SHT_NOTE"
	.sectionflags	@"SHF_NOTE_NV_TKINFO"
	.tkinfo
        /*0018*/ 	.word	0x00000002
        /*0030*/ 	.string	""
        /*0030*/ 	.string	"ptxas"
        /*0030*/ 	.string	"Cuda compilation tools, release 13.0, V13.0.88"
        /*0030*/ 	.string	"Build cuda_13.0.r13.0/compiler.36424714_0"
        /*0030*/ 	.string	"-arch sm_100 -m 64 "



//--------------------- .note.nv.cuinfo           --------------------------
	.section	.note.nv.cuinfo,"",@"SHT_NOTE"
	.sectionflags	@"SHF_NOTE_NV_CUINFO"
        /*0018*/ 	.short	0x0002
        /*001a*/ 	.short	0x0064
        /*001c*/ 	.short	0x0082
	.zero		2


//--------------------- .nv.info                  --------------------------
	.section	.nv.info,"",@"SHT_CUDA_INFO"
	.align	4


	//----- nvinfo : EIATTR_REGCOUNT
	.align		4
        /*0000*/ 	.byte	0x04, 0x2f
        /*0002*/ 	.short	(.L_1 - .L_0)
	.align		4
.L_0:
        /*0004*/ 	.word	index@(_Z8f_addmatPfS_S_ii)
        /*0008*/ 	.word	0x0000000c


	//----- nvinfo : EIATTR_FRAME_SIZE
	.align		4
.L_1:
        /*000c*/ 	.byte	0x04, 0x11
        /*000e*/ 	.short	(.L_3 - .L_2)
	.align		4
.L_2:
        /*0010*/ 	.word	index@(_Z8f_addmatPfS_S_ii)
        /*0014*/ 	.word	0x00000000


	//----- nvinfo : EIATTR_MIN_STACK_SIZE
	.align		4
.L_3:
        /*0018*/ 	.byte	0x04, 0x12
        /*001a*/ 	.short	(.L_5 - .L_4)
	.align		4
.L_4:
        /*001c*/ 	.word	index@(_Z8f_addmatPfS_S_ii)
        /*0020*/ 	.word	0x00000000
.L_5:


//--------------------- .nv.compat                --------------------------
	.section	.nv.compat,"",@"SHT_CUDA_COMPAT_INFO"
	.align	4
        /*0000*/ 	.byte	0x02, 0x09, 0x00, 0x00, 0x02, 0x02, 0x01, 0x00, 0x02, 0x05, 0x05, 0x00, 0x03, 0x07, 0x01, 0x01
        /*0010*/ 	.byte	0x02, 0x03, 0x00, 0x00, 0x02, 0x06, 0x01, 0x00, 0x04, 0x0b, 0x08, 0x00, 0x09, 0x00, 0x00, 0x00
        /*0020*/ 	.byte	0x00, 0x00, 0x00, 0x00


//--------------------- .nv.info._Z8f_addmatPfS_S_ii --------------------------
	.section	.nv.info._Z8f_addmatPfS_S_ii,"",@"SHT_CUDA_INFO"
	.sectionflags	@""
	.align	4


	//----- nvinfo : EIATTR_CUDA_API_VERSION
	.align		4
        /*0000*/ 	.byte	0x04, 0x37
        /*0002*/ 	.short	(.L_7 - .L_6)
.L_6:
        /*0004*/ 	.word	0x00000082


	//----- nvinfo : EIATTR_KPARAM_INFO
	.align		4
.L_7:
        /*0008*/ 	.byte	0x04, 0x17
        /*000a*/ 	.short	(.L_9 - .L_8)
.L_8:
        /*000c*/ 	.word	0x00000000
        /*0010*/ 	.short	0x0004
        /*0012*/ 	.short	0x001c
        /*0014*/ 	.byte	0x00, 0xf0, 0x11, 0x00


	//----- nvinfo : EIATTR_KPARAM_INFO
	.align		4
.L_9:
        /*0018*/ 	.byte	0x04, 0x17
        /*001a*/ 	.short	(.L_11 - .L_10)
.L_10:
        /*001c*/ 	.word	0x00000000
        /*0020*/ 	.short	0x0003
        /*0022*/ 	.short	0x0018
        /*0024*/ 	.byte	0x00, 0xf0, 0x11, 0x00


	//----- nvinfo : EIATTR_KPARAM_INFO
	.align		4
.L_11:
        /*0028*/ 	.byte	0x04, 0x17
        /*002a*/ 	.short	(.L_13 - .L_12)
.L_12:
        /*002c*/ 	.word	0x00000000
        /*0030*/ 	.short	0x0002
        /*0032*/ 	.short	0x0010
        /*0034*/ 	.byte	0x00, 0xf5, 0x21, 0x00


	//----- nvinfo : EIATTR_KPARAM_INFO
	.align		4
.L_13:
        /*0038*/ 	.byte	0x04, 0x17
        /*003a*/ 	.short	(.L_15 - .L_14)
.L_14:
        /*003c*/ 	.word	0x00000000
        /*0040*/ 	.short	0x0001
        /*0042*/ 	.short	0x0008
        /*0044*/ 	.byte	0x00, 0xf5, 0x21, 0x00


	//----- nvinfo : EIATTR_KPARAM_INFO
	.align		4
.L_15:
        /*0048*/ 	.byte	0x04, 0x17
        /*004a*/ 	.short	(.L_17 - .L_16)
.L_16:
        /*004c*/ 	.word	0x00000000
        /*0050*/ 	.short	0x0000
        /*0052*/ 	.short	0x0000
        /*0054*/ 	.byte	0x00, 0xf5, 0x21, 0x00


	//----- nvinfo : EIATTR_SPARSE_MMA_MASK
	.align		4
.L_17:
        /*0058*/ 	.byte	0x03, 0x50
        /*005a*/ 	.short	0x0000


	//----- nvinfo : EIATTR_MAXREG_COUNT
	.align		4
        /*005c*/ 	.byte	0x03, 0x1b
        /*005e*/ 	.short	0x00ff


	//----- nvinfo : EIATTR_MERCURY_ISA_VERSION
	.align		4
        /*0060*/ 	.byte	0x03, 0x5f
        /*0062*/ 	.short	0x0101


	//----- nvinfo : EIATTR_VRC_CTA_INIT_COUNT
	.align		4
        /*0064*/ 	.byte	0x02, 0x4a
	.zero		1
	.zero		1


	//----- nvinfo : EIATTR_EXIT_INSTR_OFFSETS
	.align		4
        /*0068*/ 	.byte	0x04, 0x1c
        /*006a*/ 	.short	(.L_19 - .L_18)


	//   ....[0]....
.L_18:
        /*006c*/ 	.word	0x000000d0


	//   ....[1]....
        /*0070*/ 	.word	0x00000190


	//----- nvinfo : EIATTR_CBANK_PARAM_SIZE
	.align		4
.L_19:
        /*0074*/ 	.byte	0x03, 0x19
        /*0076*/ 	.short	0x0020


	//----- nvinfo : EIATTR_PARAM_CBANK
	.align		4
        /*0078*/ 	.byte	0x04, 0x0a
        /*007a*/ 	.short	(.L_21 - .L_20)
	.align		4
.L_20:
        /*007c*/ 	.word	index@(.nv.constant0._Z8f_addmatPfS_S_ii)
        /*0080*/ 	.short	0x0380
        /*0082*/ 	.short	0x0020


	//----- nvinfo : EIATTR_SW_WAR
	.align		4
.L_21:
        /*0084*/ 	.byte	0x04, 0x36
        /*0086*/ 	.short	(.L_23 - .L_22)
.L_22:
        /*0088*/ 	.word	0x00000008
.L_23:


//--------------------- .nv.callgraph             --------------------------
	.section	.nv.callgraph,"",@"SHT_CUDA_CALLGRAPH"
	.align	4
	.sectionentsize	8
	.align		4
        /*0000*/ 	.word	0x00000000
	.align		4
        /*0004*/ 	.word	0xffffffff
	.align		4
        /*0008*/ 	.word	0x00000000
	.align		4
        /*000c*/ 	.word	0xfffffffe
	.align		4
        /*0010*/ 	.word	0x00000000
	.align		4
        /*0014*/ 	.word	0xfffffffd
	.align		4
        /*0018*/ 	.word	0x00000000
	.align		4
        /*001c*/ 	.word	0xfffffffc


//--------------------- .text._Z8f_addmatPfS_S_ii --------------------------
	.section	.text._Z8f_addmatPfS_S_ii,"ax",@progbits
	.align	128
        .global         _Z8f_addmatPfS_S_ii
        .type           _Z8f_addmatPfS_S_ii,@function
        .size           _Z8f_addmatPfS_S_ii,(.L_x_1 - _Z8f_addmatPfS_S_ii)
        .other          _Z8f_addmatPfS_S_ii,@"STO_CUDA_ENTRY STV_DEFAULT"
_Z8f_addmatPfS_S_ii:
.text._Z8f_addmatPfS_S_ii:
[----:B------:R-:W-:Y:S01]  /*0000*/  LDC R1, c[0x0][0x37c] ;  /* 0x0000df00ff017b82 */ /* 0x000fe20000000800 */
[----:B------:R-:W0:Y:S07]  /*0010*/  S2R R3, SR_TID.Y ;  /* 0x0000000000037919 */ /* 0x000e2e0000002200 */
[----:B------:R-:W1:Y:S01]  /*0020*/  LDC R5, c[0x0][0x360] ;  /* 0x0000d800ff057b82 */ /* 0x000e620000000800 */
[----:B------:R-:W2:Y:S01]  /*0030*/  LDCU.64 UR6, c[0x0][0x398] ;  /* 0x00007300ff0677ac */ /* 0x000ea20008000a00 */
[----:B------:R-:W1:Y:S06]  /*0040*/  S2R R0, SR_TID.X ;  /* 0x0000000000007919 */ /* 0x000e6c0000002100 */
[----:B------:R-:W0:Y:S08]  /*0050*/  S2UR UR5, SR_CTAID.Y ;  /* 0x00000000000579c3 */ /* 0x000e300000002600 */
[----:B------:R-:W0:Y:S08]  /*0060*/  LDC R2, c[0x0][0x364] ;  /* 0x0000d900ff027b82 */ /* 0x000e300000000800 */
[----:B------:R-:W1:Y:S01]  /*0070*/  S2UR UR4, SR_CTAID.X ;  /* 0x00000000000479c3 */ /* 0x000e620000002500 */
[----:B0-----:R-:W-:-:S05]  /*0080*/  IMAD R3, R2, UR5, R3 ;  /* 0x0000000502037c24 */ /* 0x001fca000f8e0203 */
[----:B--2---:R-:W-:Y:S01]  /*0090*/  ISETP.GE.AND P0, PT, R3, UR7, PT ;  /* 0x0000000703007c0c */ /* 0x004fe2000bf06270 */
[----:B-1----:R-:W-:-:S04]  /*00a0*/  IMAD R0, R5, UR4, R0 ;  /* 0x0000000405007c24 */ /* 0x002fc8000f8e0200 */
[----:B------:R-:W-:Y:S01]  /*00b0*/  IMAD R9, R3, UR6, R0 ;  /* 0x0000000603097c24 */ /* 0x000fe2000f8e0200 */
[----:B------:R-:W-:-:S13]  /*00c0*/  ISETP.GE.OR P0, PT, R0, UR6, P0 ;  /* 0x0000000600007c0c */ /* 0x000fda0008706670 */
[----:B------:R-:W-:Y:S05]  /*00d0*/  @P0 EXIT ;  /* 0x000000000000094d */ /* 0x000fea0003800000 */
[----:B------:R-:W0:Y:S01]  /*00e0*/  LDC.64 R2, c[0x0][0x380] ;  /* 0x0000e000ff027b82 */ /* 0x000e220000000a00 */
[----:B------:R-:W1:Y:S07]  /*00f0*/  LDCU.64 UR4, c[0x0][0x358] ;  /* 0x00006b00ff0477ac */ /* 0x000e6e0008000a00 */
[----:B------:R-:W2:Y:S08]  /*0100*/  LDC.64 R4, c[0x0][0x388] ;  /* 0x0000e200ff047b82 */ /* 0x000eb00000000a00 */
[----:B------:R-:W3:Y:S01]  /*0110*/  LDC.64 R6, c[0x0][0x390] ;  /* 0x0000e400ff067b82 */ /* 0x000ee20000000a00 */
[----:B0-----:R-:W-:-:S06]  /*0120*/  IMAD.WIDE R2, R9, 0x4, R2 ;  /* 0x0000000409027825 */ /* 0x001fcc00078e0202 */
[----:B-1----:R-:W4:Y:S01]  /*0130*/  LDG.E R2, desc[UR4][R2.64] ;  /* 0x0000000402027981 */ /* 0x002f22000c1e1900 */
[----:B--2---:R-:W-:-:S06]  /*0140*/  IMAD.WIDE R4, R9, 0x4, R4 ;  /* 0x0000000409047825 */ /* 0x004fcc00078e0204 */
[----:B------:R-:W4:Y:S01]  /*0150*/  LDG.E R5, desc[UR4][R4.64] ;  /* 0x0000000404057981 */ /* 0x000f22000c1e1900 */
[----:B---3--:R-:W-:-:S04]  /*0160*/  IMAD.WIDE R6, R9, 0x4, R6 ;  /* 0x0000000409067825 */ /* 0x008fc800078e0206 */
[----:B----4-:R-:W-:-:S05]  /*0170*/  FADD R9, R2, R5 ;  /* 0x0000000502097221 */ /* 0x010fca0000000000 */
[----:B------:R-:W-:Y:S01]  /*0180*/  STG.E desc[UR4][R6.64], R9 ;  /* 0x0000000906007986 */ /* 0x000fe2000c101904 */
[----:B------:R-:W-:Y:S05]  /*0190*/  EXIT ;  /* 0x000000000000794d */ /* 0x000fea0003800000 */
.L_x_0:
[----:B------:R-:W-:-:S00]  /*01a0*/  BRA `(.L_x_0) ;  /* 0xfffffffc00fc7947 */ /* 0x000fc0000383ffff */
[----:B------:R-:W-:-:S00]  /*01b0*/  NOP ;  /* 0x0000000000007918 */ /* 0x000fc00000000000 */
        /* <DEDUP_REMOVED lines=12> */
.L_x_1:


//--------------------- .nv.shared.reserved.0     --------------------------
	.section	.nv.shared.reserved.0,"aw",@nobits
	.weak		__nv_reservedSMEM_offset_0_alias
	.size		__nv_reservedSMEM_offset_0_alias, 0, 64
	.other		__nv_reservedSMEM_offset_0_alias,@"STO_CUDA_RESERVED_SHARED STV_DEFAULT"
__nv_reservedSMEM_offset_0_alias:
	.zero		0
	.zero		64


//--------------------- .nv.constant0._Z8f_addmatPfS_S_ii --------------------------
	.section	.nv.constant0._Z8f_addmatPfS_S_ii,"a",@progbits
	.sectionflags	@""
	.align	4
.nv.constant0._Z8f_addmatPfS_S_ii:
	.zero		928


//--------------------- SYMBOLS --------------------------

	.type		.nv.reservedSmem.offset0,@object
	.size		.nv.reservedSmem.offset0,0x4
